	.headerflags	@"EF_CUDA_TEXMODE_UNIFIED EF_CUDA_64BIT_ADDRESS EF_CUDA_ACCELERATORS EF_CUDA_SM90 EF_CUDA_VIRTUAL_SM(EF_CUDA_SM90)"
	.elftype	@"ET_EXEC"


//--------------------- .nv.info                  --------------------------
	.section	.nv.info,"",@"SHT_CUDA_INFO"
	.align	4


	//----- nvinfo : EIATTR_REGCOUNT
	.align		4
        /*0000*/ 	.byte	0x04, 0x2f
        /*0002*/ 	.short	(.L_2 - .L_1)
	.align		4
.L_1:
        /*0004*/ 	.word	index@(triton_poi_fused__unsafe_index_elu_14)
        /*0008*/ 	.word	0x00000011


	//----- nvinfo : EIATTR_MIN_STACK_SIZE
	.align		4
.L_2:
        /*000c*/ 	.byte	0x04, 0x12
        /*000e*/ 	.short	(.L_4 - .L_3)
	.align		4
.L_3:
        /*0010*/ 	.word	index@(triton_poi_fused__unsafe_index_elu_14)
        /*0014*/ 	.word	0x00000000


	//----- nvinfo : EIATTR_FRAME_SIZE
	.align		4
.L_4:
        /*0018*/ 	.byte	0x04, 0x11
        /*001a*/ 	.short	(.L_6 - .L_5)
	.align		4
.L_5:
        /*001c*/ 	.word	index@(triton_poi_fused__unsafe_index_elu_14)
        /*0020*/ 	.word	0x00000000


	//----- nvinfo : EIATTR_MIN_STACK_SIZE
	.align		4
.L_6:
        /*0024*/ 	.byte	0x04, 0x12
        /*0026*/ 	.short	(.L_8 - .L_7)
	.align		4
.L_7:
        /*0028*/ 	.word	index@(triton_poi_fused__unsafe_index_elu_14)
        /*002c*/ 	.word	0x00000000
.L_8:


//--------------------- .nv.info.triton_poi_fused__unsafe_index_elu_14 --------------------------
	.section	.nv.info.triton_poi_fused__unsafe_index_elu_14,"",@"SHT_CUDA_INFO"
	.sectionflags	@""
	.align	4


	//----- nvinfo : EIATTR_CUDA_API_VERSION
	.align		4
        /*0000*/ 	.byte	0x04, 0x37
        /*0002*/ 	.short	(.L_10 - .L_9)
.L_9:
        /*0004*/ 	.word	0x0000007c


	//----- nvinfo : EIATTR_KPARAM_INFO
	.align		4
.L_10:
        /*0008*/ 	.byte	0x04, 0x17
        /*000a*/ 	.short	(.L_12 - .L_11)
.L_11:
        /*000c*/ 	.word	0x00000000
        /*0010*/ 	.short	0x0003
        /*0012*/ 	.short	0x0018
        /*0014*/ 	.byte	0x00, 0xf0, 0x11, 0x00


	//----- nvinfo : EIATTR_KPARAM_INFO
	.align		4
.L_12:
        /*0018*/ 	.byte	0x04, 0x17
        /*001a*/ 	.short	(.L_14 - .L_13)
.L_13:
        /*001c*/ 	.word	0x00000000
        /*0020*/ 	.short	0x0002
        /*0022*/ 	.short	0x0010
        /*0024*/ 	.byte	0x00, 0xf4, 0x21, 0x00


	//----- nvinfo : EIATTR_KPARAM_INFO
	.align		4
.L_14:
        /*0028*/ 	.byte	0x04, 0x17
        /*002a*/ 	.short	(.L_16 - .L_15)
.L_15:
        /*002c*/ 	.word	0x00000000
        /*0030*/ 	.short	0x0001
        /*0032*/ 	.short	0x0008
        /*0034*/ 	.byte	0x00, 0xf4, 0x21, 0x00


	//----- nvinfo : EIATTR_KPARAM_INFO
	.align		4
.L_16:
        /*0038*/ 	.byte	0x04, 0x17
        /*003a*/ 	.short	(.L_18 - .L_17)
.L_17:
        /*003c*/ 	.word	0x00000000
        /*0040*/ 	.short	0x0000
        /*0042*/ 	.short	0x0000
        /*0044*/ 	.byte	0x00, 0xf4, 0x21, 0x00


	//----- nvinfo : EIATTR_SPARSE_MMA_MASK
	.align		4
.L_18:
        /*0048*/ 	.byte	0x03, 0x50
        /*004a*/ 	.short	0x0000


	//----- nvinfo : EIATTR_MAXREG_COUNT
	.align		4
        /*004c*/ 	.byte	0x03, 0x1b
        /*004e*/ 	.short	0x00ff


	//----- nvinfo : EIATTR_EXIT_INSTR_OFFSETS
	.align		4
        /*0050*/ 	.byte	0x04, 0x1c
        /*0052*/ 	.short	(.L_20 - .L_19)


	//   ....[0]....
.L_19:
        /*0054*/ 	.word	0x000006a0


	//----- nvinfo : EIATTR_REQNTID
	.align		4
.L_20:
        /*0058*/ 	.byte	0x04, 0x10
        /*005a*/ 	.short	(.L_22 - .L_21)
.L_21:
        /*005c*/ 	.word	0x00000100
        /*0060*/ 	.word	0x00000001
        /*0064*/ 	.word	0x00000001


	//----- nvinfo : EIATTR_CBANK_PARAM_SIZE
	.align		4
.L_22:
        /*0068*/ 	.byte	0x03, 0x19
        /*006a*/ 	.short	0x001c


	//----- nvinfo : EIATTR_PARAM_CBANK
	.align		4
        /*006c*/ 	.byte	0x04, 0x0a
        /*006e*/ 	.short	(.L_24 - .L_23)
	.align		4
.L_23:
        /*0070*/ 	.word	index@(.nv.constant0.triton_poi_fused__unsafe_index_elu_14)
        /*0074*/ 	.short	0x0210
        /*0076*/ 	.short	0x001c


	//----- nvinfo : EIATTR_SW_WAR
	.align		4
.L_24:
        /*0078*/ 	.byte	0x04, 0x36
        /*007a*/ 	.short	(.L_26 - .L_25)
.L_25:
        /*007c*/ 	.word	0x00000008
.L_26:


//--------------------- .nv.callgraph             --------------------------
	.section	.nv.callgraph,"",@"SHT_CUDA_CALLGRAPH"
	.align	4
	.sectionentsize	8
	.align		4
        /*0000*/ 	.word	0x00000000
	.align		4
        /*0004*/ 	.word	0xffffffff
	.align		4
        /*0008*/ 	.word	0x00000000
	.align		4
        /*000c*/ 	.word	0xfffffffe
	.align		4
        /*0010*/ 	.word	0x00000000
	.align		4
        /*0014*/ 	.word	0xfffffffd
	.align		4
        /*0018*/ 	.word	0x00000000
	.align		4
        /*001c*/ 	.word	0xfffffffc


//--------------------- .nv.constant4             --------------------------
	.section	.nv.constant4,"a",@progbits
	.align	8
	.align		8
.nv.constant4:
        /*0000*/ 	.dword	_$_str


//--------------------- .text.triton_poi_fused__unsafe_index_elu_14 --------------------------
	.section	.text.triton_poi_fused__unsafe_index_elu_14,"ax",@progbits
	.align	128
        .global         triton_poi_fused__unsafe_index_elu_14
        .type           triton_poi_fused__unsafe_index_elu_14,@function
        .size           triton_poi_fused__unsafe_index_elu_14,(.L_x_1 - triton_poi_fused__unsafe_index_elu_14)
        .other          triton_poi_fused__unsafe_index_elu_14,@"STO_CUDA_ENTRY STV_DEFAULT"
triton_poi_fused__unsafe_index_elu_14:
.text.triton_poi_fused__unsafe_index_elu_14:
[----:B------:R-:W-:Y:S01]  /*0000*/  LDC R1, c[0x0][0x28] ;  /* 0x00000a00ff017b82 */ /* 0x000fe20000000800 */
[----:B------:R-:W1:Y:S07]  /*0010*/  S2R R0, SR_TID.X ;  /* 0x0000000000007919 */ /* 0x000e6e0000002100 */
[----:B------:R-:W2:Y:S01]  /*0020*/  LDC.64 R4, c[0x0][0x210] ;  /* 0x00008400ff047b82 */ /* 0x000ea20000000a00 */
[----:B------:R-:W-:Y:S01]  /*0030*/  ULDC.64 UR4, c[0x0][0x208] ;  /* 0x0000820000047ab9 */ /* 0x000fe20000000a00 */
[----:B------:R-:W-:Y:S01]  /*0040*/  ULDC.64 UR6, c[0x0][0x218] ;  /* 0x0000860000067ab9 */ /* 0x000fe20000000a00 */
[----:B------:R-:W3:Y:S01]  /*0050*/  S2R R11, SR_CTAID.X ;  /* 0x00000000000b7919 */ /* 0x000ee20000002500 */
[----:B-1----:R-:W-:-:S05]  /*0060*/  IMAD.SHL.U32 R0, R0, 0x2, RZ ;  /* 0x0000000200007824 */ /* 0x002fca00078e00ff */
[----:B------:R-:W-:-:S05]  /*0070*/  LOP3.LUT R0, R0, 0x1fe, RZ, 0xc0, !PT ;  /* 0x000001fe00007812 */ /* 0x000fca00078ec0ff */
[----:B---3--:R-:W-:-:S05]  /*0080*/  IMAD R0, R11, 0x200, R0 ;  /* 0x000002000b007824 */ /* 0x008fca00078e0200 */
[----:B------:R-:W-:-:S04]  /*0090*/  SHF.R.S32.HI R3, RZ, 0x1f, R0 ;  /* 0x0000001fff037819 */ /* 0x000fc80000011400 */
[----:B------:R-:W-:-:S04]  /*00a0*/  LEA.HI R3, R3, R0, RZ, 0x9 ;  /* 0x0000000003037211 */ /* 0x000fc800078f48ff */
[----:B------:R-:W-:Y:S02]  /*00b0*/  SHF.R.S32.HI R2, RZ, 0x9, R3 ;  /* 0x00000009ff027819 */ /* 0x000fe40000011403 */
[----:B------:R-:W-:Y:S02]  /*00c0*/  LOP3.LUT R9, R3, 0xfffffe00, RZ, 0xc0, !PT ;  /* 0xfffffe0003097812 */ /* 0x000fe400078ec0ff */
[----:B------:R-:W-:-:S03]  /*00d0*/  LEA.HI R6, R2, R2, RZ, 0x9 ;  /* 0x0000000202067211 */ /* 0x000fc600078f48ff */
[----:B------:R-:W-:Y:S01]  /*00e0*/  IMAD.IADD R9, R0, 0x1, -R9 ;  /* 0x0000000100097824 */ /* 0x000fe200078e0a09 */
[----:B------:R-:W-:-:S05]  /*00f0*/  LOP3.LUT R7, R6, 0xfffffe00, RZ, 0xc0, !PT ;  /* 0xfffffe0006077812 */ /* 0x000fca00078ec0ff */
[----:B------:R-:W-:-:S04]  /*0100*/  IMAD.IADD R7, R2, 0x1, -R7 ;  /* 0x0000000102077824 */ /* 0x000fc800078e0a07 */
[----:B--2---:R-:W-:-:S06]  /*0110*/  IMAD.WIDE R2, R7, 0x8, R4 ;  /* 0x0000000807027825 */ /* 0x004fcc00078e0204 */
[----:B------:R-:W2:Y:S01]  /*0120*/  LDG.E.EL.64 R2, desc[UR4][R2.64] ;  /* 0x0000000402027981 */ /* 0x000ea2000c2e1b00 */
[----:B------:R-:W-:-:S06]  /*0130*/  IMAD.WIDE R4, R9, 0x8, R4 ;  /* 0x0000000809047825 */ /* 0x000fcc00078e0204 */
[----:B------:R-:W3:Y:S01]  /*0140*/  LDG.E.EL.128 R4, desc[UR4][R4.64] ;  /* 0x0000000404047981 */ /* 0x000ee2000c2e1d00 */
[----:B------:R-:W-:Y:S02]  /*0150*/  SHF.R.S32.HI R10, RZ, 0x16, R11 ;  /* 0x00000016ff0a7819 */ /* 0x000fe4000001140b */
[----:B--2---:R-:W-:-:S04]  /*0160*/  SHF.R.U32.HI R9, RZ, 0x17, R3 ;  /* 0x00000017ff097819 */ /* 0x004fc80000011603 */
[----:B------:R-:W-:Y:S02]  /*0170*/  LOP3.LUT R9, R9, 0x100, RZ, 0xc0, !PT ;  /* 0x0000010009097812 */ /* 0x000fe400078ec0ff */
[----:B---3--:R-:W-:Y:S02]  /*0180*/  LEA R12, P1, R4, UR6, 0x2 ;  /* 0x00000006040c7c11 */ /* 0x008fe4000f8210ff */
[----:B------:R-:W-:Y:S02]  /*0190*/  IADD3 R8, P0, R2, R9, RZ ;  /* 0x0000000902087210 */ /* 0x000fe40007f1e0ff */
[----:B------:R-:W-:Y:S02]  /*01a0*/  SHF.R.U32.HI R9, RZ, 0x15, R5 ;  /* 0x00000015ff097819 */ /* 0x000fe40000011605 */
[----:B------:R-:W-:Y:S01]  /*01b0*/  SHF.R.U32.HI R2, RZ, 0x15, R7 ;  /* 0x00000015ff027819 */ /* 0x000fe20000011607 */
[----:B------:R-:W-:Y:S01]  /*01c0*/  IMAD.X R13, RZ, RZ, R3, P0 ;  /* 0x000000ffff0d7224 */ /* 0x000fe200000e0603 */
[----:B------:R-:W-:-:S02]  /*01d0*/  SGXT R3, R10, 0x1 ;  /* 0x000000010a03781a */ /* 0x000fc40000000200 */
[----:B------:R-:W-:Y:S02]  /*01e0*/  LEA.HI.X R11, R4, UR7, R5, 0x2, P1 ;  /* 0x00000007040b7c11 */ /* 0x000fe400088f1405 */
[C---:B------:R-:W-:Y:S01]  /*01f0*/  SHF.L.U64.HI R10, R8.reuse, 0xa, R13 ;  /* 0x0000000a080a7819 */ /* 0x040fe2000001020d */
[----:B------:R-:W-:Y:S01]  /*0200*/  IMAD.SHL.U32 R8, R8, 0x400, RZ ;  /* 0x0000040008087824 */ /* 0x000fe200078e00ff */
[----:B------:R-:W-:Y:S02]  /*0210*/  LOP3.LUT R9, R9, 0x400, RZ, 0xc0, !PT ;  /* 0x0000040009097812 */ /* 0x000fe400078ec0ff */
[----:B------:R-:W-:Y:S02]  /*0220*/  LEA.HI R3, R3, R0, RZ, 0x12 ;  /* 0x0000000003037211 */ /* 0x000fe400078f90ff */
[----:B------:R-:W-:Y:S02]  /*0230*/  LEA R5, P2, R6, UR6, 0x2 ;  /* 0x0000000606057c11 */ /* 0x000fe4000f8410ff */
[----:B------:R-:W-:-:S02]  /*0240*/  LOP3.LUT R2, R2, 0x400, RZ, 0xc0, !PT ;  /* 0x0000040002027812 */ /* 0x000fc400078ec0ff */
[----:B------:R-:W-:Y:S02]  /*0250*/  IADD3 R4, P0, P1, R8, R12, R9 ;  /* 0x0000000c08047210 */ /* 0x000fe4000791e009 */
[----:B------:R-:W-:Y:S02]  /*0260*/  SHF.R.S32.HI R3, RZ, 0x12, R3 ;  /* 0x00000012ff037819 */ /* 0x000fe40000011403 */
[----:B------:R-:W-:Y:S02]  /*0270*/  LEA.HI.X R7, R6, UR7, R7, 0x2, P2 ;  /* 0x0000000706077c11 */ /* 0x000fe400090f1407 */
[----:B------:R-:W-:Y:S01]  /*0280*/  IADD3 R6, P2, P3, R8, R5, R2 ;  /* 0x0000000508067210 */ /* 0x000fe20007b5e002 */
[----:B------:R-:W-:Y:S01]  /*0290*/  IMAD.U32 R3, R3, 0x10000, RZ ;  /* 0x0001000003037824 */ /* 0x000fe200078e00ff */
[C---:B------:R-:W-:Y:S02]  /*02a0*/  IADD3.X R5, R10.reuse, R11, RZ, P0, P1 ;  /* 0x0000000b0a057210 */ /* 0x040fe400007e24ff */
[----:B------:R-:W-:Y:S01]  /*02b0*/  IADD3.X R7, R10, R7, RZ, P2, P3 ;  /* 0x000000070a077210 */ /* 0x000fe200017e64ff */
[----:B------:R-:W-:-:S04]  /*02c0*/  IMAD.WIDE R4, R3, 0x4, R4 ;  /* 0x0000000403047825 */ /* 0x000fc800078e0204 */
[----:B------:R-:W-:Y:S01]  /*02d0*/  IMAD.WIDE R6, R3, 0x4, R6 ;  /* 0x0000000403067825 */ /* 0x000fe200078e0206 */
[----:B------:R-:W2:Y:S04]  /*02e0*/  LDG.E.EL R2, desc[UR4][R4.64] ;  /* 0x0000000404027981 */ /* 0x000ea8000c2e1900 */
[----:B------:R-:W3:Y:S01]  /*02f0*/  LDG.E.EL R3, desc[UR4][R6.64] ;  /* 0x0000000406037981 */ /* 0x000ee2000c2e1900 */
[C---:B--2---:R-:W-:Y:S01]  /*0300*/  FMUL R8, R2.reuse, 1.4426950216293334961 ;  /* 0x3fb8aa3b02087820 */ /* 0x044fe20000400000 */
[----:B------:R-:W-:Y:S01]  /*0310*/  FADD.FTZ R9, |R2|, -RZ ;  /* 0x800000ff02097221 */ /* 0x000fe20000010200 */
[C---:B---3--:R-:W-:Y:S01]  /*0320*/  FMUL R10, R3.reuse, 1.4426950216293334961 ;  /* 0x3fb8aa3b030a7820 */ /* 0x048fe20000400000 */
[----:B------:R-:W-:-:S03]  /*0330*/  FADD.FTZ R11, |R3|, -RZ ;  /* 0x800000ff030b7221 */ /* 0x000fc60000010200 */
[----:B------:R-:W1:Y:S01]  /*0340*/  FRND R8, R8 ;  /* 0x0000000800087307 */ /* 0x000e620000201000 */
[----:B------:R-:W-:Y:S02]  /*0350*/  FSETP.GEU.AND P0, PT, R9, 0.40999999642372131348, PT ;  /* 0x3ed1eb850900780b */ /* 0x000fe40003f0e000 */
[----:B------:R-:W-:-:S05]  /*0360*/  FSETP.GEU.AND P1, PT, R11, 0.40999999642372131348, PT ;  /* 0x3ed1eb850b00780b */ /* 0x000fca0003f2e000 */
[----:B------:R-:W2:Y:S01]  /*0370*/  FRND R10, R10 ;  /* 0x0000000a000a7307 */ /* 0x000ea20000201000 */
[----:B-1----:R-:W-:Y:S01]  /*0380*/  FSEL R9, R8, RZ, P0 ;  /* 0x000000ff08097208 */ /* 0x002fe20000000000 */
[----:B------:R-:W-:Y:S01]  /*0390*/  IMAD.MOV.U32 R8, RZ, RZ, 0x3ab5ebe6 ;  /* 0x3ab5ebe6ff087424 */ /* 0x000fe200078e00ff */
[----:B------:R-:W-:Y:S02]  /*03a0*/  FSETP.NEU.AND P0, PT, R3, RZ, PT ;  /* 0x000000ff0300720b */ /* 0x000fe40003f0d000 */
[C---:B------:R-:W-:Y:S01]  /*03b0*/  FSETP.NEU.AND P4, PT, R9.reuse, 128, PT ;  /* 0x430000000900780b */ /* 0x040fe20003f8d000 */
[----:B------:R-:W-:Y:S01]  /*03c0*/  FFMA.FTZ R6, -R9, 0.693145751953125, R2 ;  /* 0x3f31720009067823 */ /* 0x000fe20000010102 */
[----:B--2---:R-:W-:-:S03]  /*03d0*/  FSEL R12, R10, RZ, P1 ;  /* 0x000000ff0a0c7208 */ /* 0x004fc60000800000 */
[C---:B------:R-:W-:Y:S01]  /*03e0*/  FFMA.FTZ R6, -R9.reuse, 1.428606765330187045e-06, R6 ;  /* 0x35bfbe8e09067823 */ /* 0x040fe20000010106 */
[----:B------:R-:W-:Y:S02]  /*03f0*/  FSEL R4, R9, 127, P4 ;  /* 0x42fe000009047808 */ /* 0x000fe40002000000 */
[C---:B------:R-:W-:Y:S01]  /*0400*/  FSETP.NEU.AND P2, PT, R12.reuse, 128, PT ;  /* 0x430000000c00780b */ /* 0x040fe20003f4d000 */
[----:B------:R-:W-:Y:S01]  /*0410*/  FFMA.FTZ R5, -R12, 0.693145751953125, R3 ;  /* 0x3f3172000c057823 */ /* 0x000fe20000010103 */
[-C--:B------:R-:W-:Y:S01]  /*0420*/  FFMA.FTZ R7, R6, R8.reuse, 0.0083824126049876213074 ;  /* 0x3c09566306077423 */ /* 0x080fe20000010008 */
[----:B------:R-:W-:Y:S02]  /*0430*/  FSETP.NEU.AND P1, PT, R2, RZ, PT ;  /* 0x000000ff0200720b */ /* 0x000fe40003f2d000 */
[C---:B------:R-:W-:Y:S01]  /*0440*/  FFMA.FTZ R9, -R12.reuse, 1.428606765330187045e-06, R5 ;  /* 0x35bfbe8e0c097823 */ /* 0x040fe20000010105 */
[----:B------:R-:W-:Y:S01]  /*0450*/  FSEL R12, R12, 127, P2 ;  /* 0x42fe00000c0c7808 */ /* 0x000fe20001000000 */
[----:B------:R-:W-:Y:S01]  /*0460*/  FFMA.FTZ R7, R6, R7, 0.041667830199003219604 ;  /* 0x3d2aabe306077423 */ /* 0x000fe20000010007 */
[----:B------:R-:W1:Y:S01]  /*0470*/  MUFU.EX2 R5, R4 ;  /* 0x0000000400057308 */ /* 0x000e620000000800 */
[----:B------:R-:W-:Y:S01]  /*0480*/  FFMA.FTZ R8, R9, R8, 0.0083824126049876213074 ;  /* 0x3c09566309087423 */ /* 0x000fe20000010008 */
[----:B------:R-:W-:Y:S01]  /*0490*/  FSETP.GT.AND P3, PT, R12, 128, PT ;  /* 0x430000000c00780b */ /* 0x000fe20003f64000 */
[----:B------:R-:W-:-:S02]  /*04a0*/  FFMA.FTZ R7, R6, R7, 0.16666397452354431152 ;  /* 0x3e2aa9f606077423 */ /* 0x000fc40000010007 */
[C---:B------:R-:W-:Y:S02]  /*04b0*/  FFMA.FTZ R10, R9.reuse, R8, 0.041667830199003219604 ;  /* 0x3d2aabe3090a7423 */ /* 0x040fe40000010008 */
[C---:B------:R-:W-:Y:S01]  /*04c0*/  FFMA.FTZ R7, R6.reuse, R7, 0.49999994039535522461 ;  /* 0x3efffffe06077423 */ /* 0x040fe20000010007 */
[----:B------:R-:W2:Y:S01]  /*04d0*/  MUFU.EX2 R8, R12 ;  /* 0x0000000c00087308 */ /* 0x000ea20000000800 */
[C---:B------:R-:W-:Y:S02]  /*04e0*/  FFMA.FTZ R10, R9.reuse, R10, 0.16666397452354431152 ;  /* 0x3e2aa9f6090a7423 */ /* 0x040fe4000001000a */
[----:B------:R-:W-:Y:S02]  /*04f0*/  FMUL R7, R6, R7 ;  /* 0x0000000706077220 */ /* 0x000fe40000400000 */
[----:B------:R-:W-:-:S04]  /*0500*/  FFMA.FTZ R10, R9, R10, 0.49999994039535522461 ;  /* 0x3efffffe090a7423 */ /* 0x000fc8000001000a */
[C---:B------:R-:W-:Y:S01]  /*0510*/  FMUL R14, R9.reuse, R10 ;  /* 0x0000000a090e7220 */ /* 0x040fe20000400000 */
[----:B------:R-:W-:Y:S02]  /*0520*/  FFMA.FTZ R10, R6, R7, R6 ;  /* 0x00000007060a7223 */ /* 0x000fe40000010006 */
[----:B------:R-:W3:Y:S01]  /*0530*/  LDC.64 R6, c[0x0][0x220] ;  /* 0x00008800ff067b82 */ /* 0x000ee20000000a00 */
[----:B------:R-:W-:Y:S01]  /*0540*/  FFMA.FTZ R9, R9, R14, R9 ;  /* 0x0000000e09097223 */ /* 0x000fe20000010009 */
[----:B-1----:R-:W-:Y:S01]  /*0550*/  FADD R14, R5, -1 ;  /* 0xbf800000050e7421 */ /* 0x002fe20000000000 */
[----:B--2---:R-:W-:-:S03]  /*0560*/  FADD R11, R8, -1 ;  /* 0xbf800000080b7421 */ /* 0x004fc60000000000 */
[----:B------:R-:W-:Y:S01]  /*0570*/  FFMA.FTZ R5, R5, R10, R14 ;  /* 0x0000000a05057223 */ /* 0x000fe2000001000e */
[----:B------:R-:W-:Y:S01]  /*0580*/  FFMA.FTZ R8, R8, R9, R11 ;  /* 0x0000000908087223 */ /* 0x000fe2000001000b */
[----:B------:R-:W-:Y:S02]  /*0590*/  FADD R9, R2, R2 ;  /* 0x0000000202097221 */ /* 0x000fe40000000000 */
[----:B------:R-:W-:Y:S01]  /*05a0*/  @!P4 FADD R5, R5, R5 ;  /* 0x000000050505c221 */ /* 0x000fe20000000000 */
[----:B------:R-:W-:Y:S01]  /*05b0*/  @!P2 FADD R8, R8, R8 ;  /* 0x000000080808a221 */ /* 0x000fe20000000000 */
[----:B------:R-:W-:Y:S02]  /*05c0*/  FSETP.GT.AND P4, PT, R4, 128, PT ;  /* 0x430000000400780b */ /* 0x000fe40003f84000 */
[----:B------:R-:W-:Y:S02]  /*05d0*/  FSETP.GEU.AND P2, PT, R12, -25, PT ;  /* 0xc1c800000c00780b */ /* 0x000fe40003f4e000 */
[----:B------:R-:W-:-:S02]  /*05e0*/  FSEL R8, R8, +INF , !P3 ;  /* 0x7f80000008087808 */ /* 0x000fc40005800000 */
[----:B------:R-:W-:Y:S02]  /*05f0*/  FSETP.GEU.AND P3, PT, R4, -25, PT ;  /* 0xc1c800000400780b */ /* 0x000fe40003f6e000 */
[----:B------:R-:W-:Y:S02]  /*0600*/  FSEL R5, R5, +INF , !P4 ;  /* 0x7f80000005057808 */ /* 0x000fe40006000000 */
[----:B------:R-:W-:Y:S01]  /*0610*/  FSEL R8, R8, -1, P2 ;  /* 0xbf80000008087808 */ /* 0x000fe20001000000 */
[----:B------:R-:W-:Y:S01]  /*0620*/  @!P0 FADD R8, R3, R3 ;  /* 0x0000000303088221 */ /* 0x000fe20000000000 */
[----:B------:R-:W-:Y:S01]  /*0630*/  @P1 FSEL R9, R5, -1, P3 ;  /* 0xbf80000005091808 */ /* 0x000fe20001800000 */
[----:B---3--:R-:W-:Y:S01]  /*0640*/  IMAD.WIDE R6, R0, 0x4, R6 ;  /* 0x0000000400067825 */ /* 0x008fe200078e0206 */
[----:B------:R-:W-:Y:S02]  /*0650*/  FSETP.GT.AND P1, PT, R2, RZ, PT ;  /* 0x000000ff0200720b */ /* 0x000fe40003f24000 */
[----:B------:R-:W-:-:S02]  /*0660*/  FSETP.GT.AND P0, PT, R3, RZ, PT ;  /* 0x000000ff0300720b */ /* 0x000fc40003f04000 */
[----:B------:R-:W-:Y:S02]  /*0670*/  FSEL R2, R2, R9, P1 ;  /* 0x0000000902027208 */ /* 0x000fe40000800000 */
[----:B------:R-:W-:-:S05]  /*0680*/  FSEL R3, R3, R8, P0 ;  /* 0x0000000803037208 */ /* 0x000fca0000000000 */
[----:B------:R-:W-:Y:S01]  /*0690*/  STG.E.64 desc[UR4][R6.64], R2 ;  /* 0x0000000206007986 */ /* 0x000fe2000c101b04 */
[----:B------:R-:W-:Y:S05]  /*06a0*/  EXIT ;  /* 0x000000000000794d */ /* 0x000fea0003800000 */
.L_x_0:
[----:B------:R-:W-:-:S00]  /*06b0*/  BRA `(.L_x_0) ;  /* 0xfffffffc00fc7947 */ /* 0x000fc0000383ffff */
[----:B------:R-:W-:-:S00]  /*06c0*/  NOP ;  /* 0x0000000000007918 */ /* 0x000fc00000000000 */
        /* <DEDUP_REMOVED lines=11> */
.L_x_1:


//--------------------- .nv.global.init           --------------------------
	.section	.nv.global.init,"aw",@progbits
.nv.global.init:
	.type		_$_str,@object
	.size		_$_str,(.L_0 - _$_str)
_$_str:
        /*0000*/ 	.byte	0x5f, 0x5f, 0x43, 0x55, 0x44, 0x41, 0x5f, 0x46, 0x54, 0x5a, 0x00
.L_0:


//--------------------- .nv.constant0.triton_poi_fused__unsafe_index_elu_14 --------------------------
	.section	.nv.constant0.triton_poi_fused__unsafe_index_elu_14,"a",@progbits
	.sectionflags	@""
	.align	4
.nv.constant0.triton_poi_fused__unsafe_index_elu_14:
	.zero		556
